//
// Generated by NVIDIA NVVM Compiler
//
// Compiler Build ID: CL-36424714
// Cuda compilation tools, release 13.0, V13.0.88
// Based on NVVM 20.0.0
//

.version 9.0
.target sm_100
.address_size 64

	// .globl	_Z9add_chainPiS_S_
.func  (.param .b64 func_retval0) __internal_accurate_pow
(
	.param .b64 __internal_accurate_pow_param_0,
	.param .b64 __internal_accurate_pow_param_1
)
;

.visible .entry _Z9add_chainPiS_S_(
	.param .u64 .ptr .align 1 _Z9add_chainPiS_S__param_0,
	.param .u64 .ptr .align 1 _Z9add_chainPiS_S__param_1,
	.param .u64 .ptr .align 1 _Z9add_chainPiS_S__param_2
)
{
	.reg .pred 	%p<13>;
	.reg .b32 	%r<21>;
	.reg .b64 	%rd<13>;
	.reg .b64 	%fd<26>;

	ld.param.u64 	%rd1, [_Z9add_chainPiS_S__param_0];
	ld.param.u64 	%rd3, [_Z9add_chainPiS_S__param_1];
	ld.param.u64 	%rd2, [_Z9add_chainPiS_S__param_2];
	cvta.to.global.u64 	%rd4, %rd3;
	mov.u32 	%r1, %tid.x;
	mul.wide.u32 	%rd5, %r1, 4;
	add.s64 	%rd6, %rd4, %rd5;
	ld.global.u32 	%r2, [%rd6];
	cvt.rn.f64.s32 	%fd8, %r2;
	{
	.reg .b32 %temp; 
	mov.b64 	{%temp, %r3}, %fd8;
	}
	mov.f64 	%fd9, 0d4000000000000000;
	{
	.reg .b32 %temp; 
	mov.b64 	{%temp, %r10}, %fd9;
	}
	and.b32  	%r5, %r10, 2146435072;
	setp.eq.s32 	%p1, %r5, 1062207488;
	abs.f64 	%fd10, %fd8;
	{ // callseq 0, 0
	.param .b64 param0;
	st.param.f64 	[param0], %fd10;
	.param .b64 param1;
	st.param.f64 	[param1], 0d4000000000000000;
	.param .b64 retval0;
	call.uni (retval0), 
	__internal_accurate_pow, 
	(
	param0, 
	param1
	);
	ld.param.f64 	%fd11, [retval0];
	} // callseq 0
	setp.lt.s32 	%p2, %r3, 0;
	neg.f64 	%fd13, %fd11;
	selp.f64 	%fd14, %fd13, %fd11, %p1;
	selp.f64 	%fd24, %fd14, %fd11, %p2;
	setp.ne.s32 	%p3, %r2, 0;
	@%p3 bra 	$L__BB0_2;
	setp.eq.s32 	%p4, %r5, 1062207488;
	selp.b32 	%r11, %r3, 0, %p4;
	setp.lt.s32 	%p5, %r10, 0;
	or.b32  	%r12, %r11, 2146435072;
	selp.b32 	%r13, %r12, %r11, %p5;
	mov.b32 	%r14, 0;
	mov.b64 	%fd24, {%r14, %r13};
$L__BB0_2:
	setp.eq.s32 	%p6, %r2, 1;
	selp.f64 	%fd4, 0d3FF0000000000000, %fd24, %p6;
	cvta.to.global.u64 	%rd7, %rd2;
	add.s64 	%rd9, %rd7, %rd5;
	ld.global.u32 	%r6, [%rd9];
	cvt.rn.f64.s32 	%fd15, %r6;
	{
	.reg .b32 %temp; 
	mov.b64 	{%temp, %r7}, %fd15;
	}
	mov.f64 	%fd16, 0d4008000000000000;
	{
	.reg .b32 %temp; 
	mov.b64 	{%temp, %r15}, %fd16;
	}
	and.b32  	%r9, %r15, 2146435072;
	setp.eq.s32 	%p7, %r9, 1073741824;
	abs.f64 	%fd17, %fd15;
	{ // callseq 1, 0
	.param .b64 param0;
	st.param.f64 	[param0], %fd17;
	.param .b64 param1;
	st.param.f64 	[param1], 0d4008000000000000;
	.param .b64 retval0;
	call.uni (retval0), 
	__internal_accurate_pow, 
	(
	param0, 
	param1
	);
	ld.param.f64 	%fd18, [retval0];
	} // callseq 1
	setp.lt.s32 	%p8, %r7, 0;
	neg.f64 	%fd20, %fd18;
	selp.f64 	%fd21, %fd20, %fd18, %p7;
	selp.f64 	%fd25, %fd21, %fd18, %p8;
	setp.ne.s32 	%p9, %r6, 0;
	@%p9 bra 	$L__BB0_4;
	setp.eq.s32 	%p10, %r9, 1073741824;
	selp.b32 	%r16, %r7, 0, %p10;
	setp.lt.s32 	%p11, %r15, 0;
	or.b32  	%r17, %r16, 2146435072;
	selp.b32 	%r18, %r17, %r16, %p11;
	mov.b32 	%r19, 0;
	mov.b64 	%fd25, {%r19, %r18};
$L__BB0_4:
	cvta.to.global.u64 	%rd10, %rd1;
	setp.eq.s32 	%p12, %r6, 1;
	selp.f64 	%fd22, 0d3FF0000000000000, %fd25, %p12;
	add.f64 	%fd23, %fd4, %fd22;
	cvt.rzi.s32.f64 	%r20, %fd23;
	add.s64 	%rd12, %rd10, %rd5;
	st.global.u32 	[%rd12], %r20;
	ret;

}
.func  (.param .b64 func_retval0) __internal_accurate_pow(
	.param .b64 __internal_accurate_pow_param_0,
	.param .b64 __internal_accurate_pow_param_1
)
{
	.reg .pred 	%p<8>;
	.reg .b32 	%r<49>;
	.reg .b32 	%f<3>;
	.reg .b64 	%fd<109>;

	ld.param.f64 	%fd10, [__internal_accurate_pow_param_0];
	ld.param.f64 	%fd11, [__internal_accurate_pow_param_1];
	{
	.reg .b32 %temp; 
	mov.b64 	{%temp, %r46}, %fd10;
	}
	{
	.reg .b32 %temp; 
	mov.b64 	{%r45, %temp}, %fd10;
	}
	shr.u32 	%r47, %r46, 20;
	setp.gt.u32 	%p1, %r46, 1048575;
	@%p1 bra 	$L__BB1_2;
	mul.f64 	%fd12, %fd10, 0d4350000000000000;
	{
	.reg .b32 %temp; 
	mov.b64 	{%temp, %r46}, %fd12;
	}
	{
	.reg .b32 %temp; 
	mov.b64 	{%r45, %temp}, %fd12;
	}
	shr.u32 	%r16, %r46, 20;
	add.s32 	%r47, %r16, -54;
$L__BB1_2:
	add.s32 	%r48, %r47, -1023;
	and.b32  	%r17, %r46, -2146435073;
	or.b32  	%r18, %r17, 1072693248;
	mov.b64 	%fd107, {%r45, %r18};
	setp.lt.u32 	%p2, %r18, 1073127583;
	@%p2 bra 	$L__BB1_4;
	{
	.reg .b32 %temp; 
	mov.b64 	{%r19, %temp}, %fd107;
	}
	{
	.reg .b32 %temp; 
	mov.b64 	{%temp, %r20}, %fd107;
	}
	add.s32 	%r21, %r20, -1048576;
	mov.b64 	%fd107, {%r19, %r21};
	add.s32 	%r48, %r47, -1022;
$L__BB1_4:
	add.f64 	%fd13, %fd107, 0dBFF0000000000000;
	add.f64 	%fd14, %fd107, 0d3FF0000000000000;
	rcp.approx.ftz.f64 	%fd15, %fd14;
	neg.f64 	%fd16, %fd14;
	fma.rn.f64 	%fd17, %fd16, %fd15, 0d3FF0000000000000;
	fma.rn.f64 	%fd18, %fd17, %fd17, %fd17;
	fma.rn.f64 	%fd19, %fd18, %fd15, %fd15;
	mul.f64 	%fd20, %fd13, %fd19;
	fma.rn.f64 	%fd21, %fd13, %fd19, %fd20;
	mul.f64 	%fd22, %fd21, %fd21;
	fma.rn.f64 	%fd23, %fd22, 0d3EB0F5FF7D2CAFE2, 0d3ED0F5D241AD3B5A;
	fma.rn.f64 	%fd24, %fd23, %fd22, 0d3EF3B20A75488A3F;
	fma.rn.f64 	%fd25, %fd24, %fd22, 0d3F1745CDE4FAECD5;
	fma.rn.f64 	%fd26, %fd25, %fd22, 0d3F3C71C7258A578B;
	fma.rn.f64 	%fd27, %fd26, %fd22, 0d3F6249249242B910;
	fma.rn.f64 	%fd28, %fd27, %fd22, 0d3F89999999999DFB;
	sub.f64 	%fd29, %fd13, %fd21;
	add.f64 	%fd30, %fd29, %fd29;
	neg.f64 	%fd31, %fd21;
	fma.rn.f64 	%fd32, %fd31, %fd13, %fd30;
	mul.f64 	%fd33, %fd19, %fd32;
	fma.rn.f64 	%fd34, %fd22, %fd28, 0d3FB5555555555555;
	mov.f64 	%fd35, 0d3FB5555555555555;
	sub.f64 	%fd36, %fd35, %fd34;
	fma.rn.f64 	%fd37, %fd22, %fd28, %fd36;
	add.f64 	%fd38, %fd37, 0dBC46A4CB00B9E7B0;
	add.f64 	%fd39, %fd34, %fd38;
	sub.f64 	%fd40, %fd34, %fd39;
	add.f64 	%fd41, %fd38, %fd40;
	mul.rn.f64 	%fd42, %fd21, %fd21;
	neg.f64 	%fd43, %fd42;
	fma.rn.f64 	%fd44, %fd21, %fd21, %fd43;
	{
	.reg .b32 %temp; 
	mov.b64 	{%r22, %temp}, %fd33;
	}
	{
	.reg .b32 %temp; 
	mov.b64 	{%temp, %r23}, %fd33;
	}
	add.s32 	%r24, %r23, 1048576;
	mov.b64 	%fd45, {%r22, %r24};
	fma.rn.f64 	%fd46, %fd21, %fd45, %fd44;
	mul.rn.f64 	%fd47, %fd42, %fd21;
	neg.f64 	%fd48, %fd47;
	fma.rn.f64 	%fd49, %fd42, %fd21, %fd48;
	fma.rn.f64 	%fd50, %fd42, %fd33, %fd49;
	fma.rn.f64 	%fd51, %fd46, %fd21, %fd50;
	mul.rn.f64 	%fd52, %fd39, %fd47;
	neg.f64 	%fd53, %fd52;
	fma.rn.f64 	%fd54, %fd39, %fd47, %fd53;
	fma.rn.f64 	%fd55, %fd39, %fd51, %fd54;
	fma.rn.f64 	%fd56, %fd41, %fd47, %fd55;
	add.f64 	%fd57, %fd52, %fd56;
	sub.f64 	%fd58, %fd52, %fd57;
	add.f64 	%fd59, %fd56, %fd58;
	add.f64 	%fd60, %fd21, %fd57;
	sub.f64 	%fd61, %fd21, %fd60;
	add.f64 	%fd62, %fd57, %fd61;
	add.f64 	%fd63, %fd59, %fd62;
	add.f64 	%fd64, %fd33, %fd63;
	add.f64 	%fd65, %fd60, %fd64;
	sub.f64 	%fd66, %fd60, %fd65;
	add.f64 	%fd67, %fd64, %fd66;
	xor.b32  	%r25, %r48, -2147483648;
	mov.b32 	%r26, 1127219200;
	mov.b64 	%fd68, {%r25, %r26};
	mov.b32 	%r27, -2147483648;
	mov.b64 	%fd69, {%r27, %r26};
	sub.f64 	%fd70, %fd68, %fd69;
	fma.rn.f64 	%fd71, %fd70, 0d3FE62E42FEFA39EF, %fd65;
	fma.rn.f64 	%fd72, %fd70, 0dBFE62E42FEFA39EF, %fd71;
	sub.f64 	%fd73, %fd72, %fd65;
	sub.f64 	%fd74, %fd67, %fd73;
	fma.rn.f64 	%fd75, %fd70, 0d3C7ABC9E3B39803F, %fd74;
	add.f64 	%fd76, %fd71, %fd75;
	sub.f64 	%fd77, %fd71, %fd76;
	add.f64 	%fd78, %fd75, %fd77;
	{
	.reg .b32 %temp; 
	mov.b64 	{%temp, %r28}, %fd11;
	}
	{
	.reg .b32 %temp; 
	mov.b64 	{%r29, %temp}, %fd11;
	}
	shl.b32 	%r30, %r28, 1;
	setp.gt.u32 	%p3, %r30, -33554433;
	and.b32  	%r31, %r28, -15728641;
	selp.b32 	%r32, %r31, %r28, %p3;
	mov.b64 	%fd79, {%r29, %r32};
	mul.rn.f64 	%fd80, %fd76, %fd79;
	neg.f64 	%fd81, %fd80;
	fma.rn.f64 	%fd82, %fd76, %fd79, %fd81;
	fma.rn.f64 	%fd83, %fd78, %fd79, %fd82;
	add.f64 	%fd4, %fd80, %fd83;
	sub.f64 	%fd84, %fd80, %fd4;
	add.f64 	%fd5, %fd83, %fd84;
	fma.rn.f64 	%fd85, %fd4, 0d3FF71547652B82FE, 0d4338000000000000;
	{
	.reg .b32 %temp; 
	mov.b64 	{%r13, %temp}, %fd85;
	}
	mov.f64 	%fd86, 0dC338000000000000;
	add.rn.f64 	%fd87, %fd85, %fd86;
	fma.rn.f64 	%fd88, %fd87, 0dBFE62E42FEFA39EF, %fd4;
	fma.rn.f64 	%fd89, %fd87, 0dBC7ABC9E3B39803F, %fd88;
	fma.rn.f64 	%fd90, %fd89, 0d3E5ADE1569CE2BDF, 0d3E928AF3FCA213EA;
	fma.rn.f64 	%fd91, %fd90, %fd89, 0d3EC71DEE62401315;
	fma.rn.f64 	%fd92, %fd91, %fd89, 0d3EFA01997C89EB71;
	fma.rn.f64 	%fd93, %fd92, %fd89, 0d3F2A01A014761F65;
	fma.rn.f64 	%fd94, %fd93, %fd89, 0d3F56C16C1852B7AF;
	fma.rn.f64 	%fd95, %fd94, %fd89, 0d3F81111111122322;
	fma.rn.f64 	%fd96, %fd95, %fd89, 0d3FA55555555502A1;
	fma.rn.f64 	%fd97, %fd96, %fd89, 0d3FC5555555555511;
	fma.rn.f64 	%fd98, %fd97, %fd89, 0d3FE000000000000B;
	fma.rn.f64 	%fd99, %fd98, %fd89, 0d3FF0000000000000;
	fma.rn.f64 	%fd100, %fd99, %fd89, 0d3FF0000000000000;
	{
	.reg .b32 %temp; 
	mov.b64 	{%r14, %temp}, %fd100;
	}
	{
	.reg .b32 %temp; 
	mov.b64 	{%temp, %r15}, %fd100;
	}
	shl.b32 	%r33, %r13, 20;
	add.s32 	%r34, %r33, %r15;
	mov.b64 	%fd108, {%r14, %r34};
	{
	.reg .b32 %temp; 
	mov.b64 	{%temp, %r35}, %fd4;
	}
	mov.b32 	%f2, %r35;
	abs.f32 	%f1, %f2;
	setp.lt.f32 	%p4, %f1, 0f4086232B;
	@%p4 bra 	$L__BB1_7;
	setp.lt.f64 	%p5, %fd4, 0d0000000000000000;
	add.f64 	%fd101, %fd4, 0d7FF0000000000000;
	selp.f64 	%fd108, 0d0000000000000000, %fd101, %p5;
	setp.geu.f32 	%p6, %f1, 0f40874800;
	@%p6 bra 	$L__BB1_7;
	shr.u32 	%r36, %r13, 31;
	add.s32 	%r37, %r13, %r36;
	shr.s32 	%r38, %r37, 1;
	shl.b32 	%r39, %r38, 20;
	add.s32 	%r40, %r15, %r39;
	mov.b64 	%fd102, {%r14, %r40};
	sub.s32 	%r41, %r13, %r38;
	shl.b32 	%r42, %r41, 20;
	add.s32 	%r43, %r42, 1072693248;
	mov.b32 	%r44, 0;
	mov.b64 	%fd103, {%r44, %r43};
	mul.f64 	%fd108, %fd103, %fd102;
$L__BB1_7:
	abs.f64 	%fd104, %fd108;
	setp.eq.f64 	%p7, %fd104, 0d7FF0000000000000;
	fma.rn.f64 	%fd105, %fd108, %fd5, %fd108;
	selp.f64 	%fd106, %fd108, %fd105, %p7;
	st.param.f64 	[func_retval0], %fd106;
	ret;

}


// ===== COMPILED SASS (sm_100) =====

	.target	sm_100

	.elftype	@"ET_EXEC"


//--------------------- .note.nv.tkinfo           --------------------------
	.section	.note.nv.tkinfo,"",@"SHT_NOTE"
	.sectionflags	@"SHF_NOTE_NV_TKINFO"
	.tkinfo
        /*0018*/ 	.word	0x00000002
        /*0030*/ 	.string	""
        /*0030*/ 	.string	"ptxas"
        /*0030*/ 	.string	"Cuda compilation tools, release 13.0, V13.0.88"
        /*0030*/ 	.string	"Build cuda_13.0.r13.0/compiler.36424714_0"
        /*0030*/ 	.string	"-arch sm_100 -m 64 "



//--------------------- .note.nv.cuinfo           --------------------------
	.section	.note.nv.cuinfo,"",@"SHT_NOTE"
	.sectionflags	@"SHF_NOTE_NV_CUINFO"
        /*0018*/ 	.short	0x0002
        /*001a*/ 	.short	0x0064
        /*001c*/ 	.short	0x0082
	.zero		2


//--------------------- .nv.info                  --------------------------
	.section	.nv.info,"",@"SHT_CUDA_INFO"
	.align	4


	//----- nvinfo : EIATTR_REGCOUNT
	.align		4
        /*0000*/ 	.byte	0x04, 0x2f
        /*0002*/ 	.short	(.L_1 - .L_0)
	.align		4
.L_0:
        /*0004*/ 	.word	index@(_Z9add_chainPiS_S_)
        /*0008*/ 	.word	0x0000001e


	//----- nvinfo : EIATTR_FRAME_SIZE
	.align		4
.L_1:
        /*000c*/ 	.byte	0x04, 0x11
        /*000e*/ 	.short	(.L_3 - .L_2)
	.align		4
.L_2:
        /*0010*/ 	.word	index@($_Z9add_chainPiS_S_$__internal_accurate_pow)
        /*0014*/ 	.word	0x00000000


	//----- nvinfo : EIATTR_FRAME_SIZE
	.align		4
.L_3:
        /*0018*/ 	.byte	0x04, 0x11
        /*001a*/ 	.short	(.L_5 - .L_4)
	.align		4
.L_4:
        /*001c*/ 	.word	index@(_Z9add_chainPiS_S_)
        /*0020*/ 	.word	0x00000000


	//----- nvinfo : EIATTR_MIN_STACK_SIZE
	.align		4
.L_5:
        /*0024*/ 	.byte	0x04, 0x12
        /*0026*/ 	.short	(.L_7 - .L_6)
	.align		4
.L_6:
        /*0028*/ 	.word	index@(_Z9add_chainPiS_S_)
        /*002c*/ 	.word	0x00000000
.L_7:


//--------------------- .nv.compat                --------------------------
	.section	.nv.compat,"",@"SHT_CUDA_COMPAT_INFO"
	.align	4
        /*0000*/ 	.byte	0x02, 0x09, 0x00, 0x00, 0x02, 0x02, 0x01, 0x00, 0x02, 0x05, 0x05, 0x00, 0x03, 0x07, 0x01, 0x01
        /*0010*/ 	.byte	0x02, 0x03, 0x00, 0x00, 0x02, 0x06, 0x01, 0x00, 0x04, 0x0b, 0x08, 0x00, 0x01, 0x00, 0x00, 0x00
        /*0020*/ 	.byte	0x00, 0x00, 0x00, 0x00


//--------------------- .nv.info._Z9add_chainPiS_S_ --------------------------
	.section	.nv.info._Z9add_chainPiS_S_,"",@"SHT_CUDA_INFO"
	.sectionflags	@""
	.align	4


	//----- nvinfo : EIATTR_CUDA_API_VERSION
	.align		4
        /*0000*/ 	.byte	0x04, 0x37
        /*0002*/ 	.short	(.L_9 - .L_8)
.L_8:
        /*0004*/ 	.word	0x00000082


	//----- nvinfo : EIATTR_KPARAM_INFO
	.align		4
.L_9:
        /*0008*/ 	.byte	0x04, 0x17
        /*000a*/ 	.short	(.L_11 - .L_10)
.L_10:
        /*000c*/ 	.word	0x00000000
        /*0010*/ 	.short	0x0002
        /*0012*/ 	.short	0x0010
        /*0014*/ 	.byte	0x00, 0xf5, 0x21, 0x00


	//----- nvinfo : EIATTR_KPARAM_INFO
	.align		4
.L_11:
        /*0018*/ 	.byte	0x04, 0x17
        /*001a*/ 	.short	(.L_13 - .L_12)
.L_12:
        /*001c*/ 	.word	0x00000000
        /*0020*/ 	.short	0x0001
        /*0022*/ 	.short	0x0008
        /*0024*/ 	.byte	0x00, 0xf5, 0x21, 0x00


	//----- nvinfo : EIATTR_KPARAM_INFO
	.align		4
.L_13:
        /*0028*/ 	.byte	0x04, 0x17
        /*002a*/ 	.short	(.L_15 - .L_14)
.L_14:
        /*002c*/ 	.word	0x00000000
        /*0030*/ 	.short	0x0000
        /*0032*/ 	.short	0x0000
        /*0034*/ 	.byte	0x00, 0xf5, 0x21, 0x00


	//----- nvinfo : EIATTR_SPARSE_MMA_MASK
	.align		4
.L_15:
        /*0038*/ 	.byte	0x03, 0x50
        /*003a*/ 	.short	0x0000


	//----- nvinfo : EIATTR_MAXREG_COUNT
	.align		4
        /*003c*/ 	.byte	0x03, 0x1b
        /*003e*/ 	.short	0x00ff


	//----- nvinfo : EIATTR_MERCURY_ISA_VERSION
	.align		4
        /*0040*/ 	.byte	0x03, 0x5f
        /*0042*/ 	.short	0x0101


	//----- nvinfo : EIATTR_VRC_CTA_INIT_COUNT
	.align		4
        /*0044*/ 	.byte	0x02, 0x4a
	.zero		1
	.zero		1


	//----- nvinfo : EIATTR_EXIT_INSTR_OFFSETS
	.align		4
        /*0048*/ 	.byte	0x04, 0x1c
        /*004a*/ 	.short	(.L_17 - .L_16)


	//   ....[0]....
.L_16:
        /*004c*/ 	.word	0x00000300


	//----- nvinfo : EIATTR_CRS_STACK_SIZE
	.align		4
.L_17:
        /*0050*/ 	.byte	0x04, 0x1e
        /*0052*/ 	.short	(.L_19 - .L_18)
.L_18:
        /*0054*/ 	.word	0x00000000


	//----- nvinfo : EIATTR_CBANK_PARAM_SIZE
	.align		4
.L_19:
        /*0058*/ 	.byte	0x03, 0x19
        /*005a*/ 	.short	0x0018


	//----- nvinfo : EIATTR_PARAM_CBANK
	.align		4
        /*005c*/ 	.byte	0x04, 0x0a
        /*005e*/ 	.short	(.L_21 - .L_20)
	.align		4
.L_20:
        /*0060*/ 	.word	index@(.nv.constant0._Z9add_chainPiS_S_)
        /*0064*/ 	.short	0x0380
        /*0066*/ 	.short	0x0018


	//----- nvinfo : EIATTR_SW_WAR
	.align		4
.L_21:
        /*0068*/ 	.byte	0x04, 0x36
        /*006a*/ 	.short	(.L_23 - .L_22)
.L_22:
        /*006c*/ 	.word	0x00000008
.L_23:


//--------------------- .nv.callgraph             --------------------------
	.section	.nv.callgraph,"",@"SHT_CUDA_CALLGRAPH"
	.align	4
	.sectionentsize	8
	.align		4
        /*0000*/ 	.word	0x00000000
	.align		4
        /*0004*/ 	.word	0xffffffff
	.align		4
        /*0008*/ 	.word	0x00000000
	.align		4
        /*000c*/ 	.word	0xfffffffe
	.align		4
        /*0010*/ 	.word	0x00000000
	.align		4
        /*0014*/ 	.word	0xfffffffd
	.align		4
        /*0018*/ 	.word	0x00000000
	.align		4
        /*001c*/ 	.word	0xfffffffc


//--------------------- .text._Z9add_chainPiS_S_  --------------------------
	.section	.text._Z9add_chainPiS_S_,"ax",@progbits
	.align	128
        .global         _Z9add_chainPiS_S_
        .type           _Z9add_chainPiS_S_,@function
        .size           _Z9add_chainPiS_S_,(.L_x_4 - _Z9add_chainPiS_S_)
        .other          _Z9add_chainPiS_S_,@"STO_CUDA_ENTRY STV_DEFAULT"
_Z9add_chainPiS_S_:
.text._Z9add_chainPiS_S_:
[----:B------:R-:W-:Y:S01]  /*0000*/  LDC R1, c[0x0][0x37c] ;  /* 0x0000df00ff017b82 */ /* 0x000fe20000000800 */
[----:B------:R-:W0:Y:S07]  /*0010*/  S2R R2, SR_TID.X ;  /* 0x0000000000027919 */ /* 0x000e2e0000002100 */
[----:B------:R-:W0:Y:S01]  /*0020*/  LDC.64 R6, c[0x0][0x388] ;  /* 0x0000e200ff067b82 */ /* 0x000e220000000a00 */
[----:B------:R-:W1:Y:S01]  /*0030*/  LDCU.64 UR8, c[0x0][0x358] ;  /* 0x00006b00ff0877ac */ /* 0x000e620008000a00 */
[----:B0-----:R-:W-:-:S06]  /*0040*/  IMAD.WIDE.U32 R6, R2, 0x4, R6 ;  /* 0x0000000402067825 */ /* 0x001fcc00078e0006 */
[----:B-1----:R-:W2:Y:S01]  /*0050*/  LDG.E R6, desc[UR8][R6.64] ;  /* 0x0000000806067981 */ /* 0x002ea2000c1e1900 */
[----:B------:R-:W-:Y:S01]  /*0060*/  BSSY.RECONVERGENT B0, `(.L_x_0) ;  /* 0x0000007000007945 */ /* 0x000fe20003800200 */
[----:B------:R-:W-:Y:S01]  /*0070*/  MOV R0, 0xd0 ;  /* 0x000000d000007802 */ /* 0x000fe20000000f00 */
[----:B------:R-:W-:Y:S01]  /*0080*/  UMOV UR4, URZ ;  /* 0x000000ff00047c82 */ /* 0x000fe20008000000 */
[----:B------:R-:W-:Y:S01]  /*0090*/  UMOV UR5, 0x40000000 ;  /* 0x4000000000057882 */ /* 0x000fe20000000000 */
[----:B--2---:R-:W0:Y:S02]  /*00a0*/  I2F.F64 R4, R6 ;  /* 0x0000000600047312 */ /* 0x004e240000201c00 */
[----:B0-----:R-:W-:-:S11]  /*00b0*/  DADD R26, -RZ, |R4| ;  /* 0x00000000ff1a7229 */ /* 0x001fd60000000504 */
[----:B------:R-:W-:Y:S05]  /*00c0*/  CALL.REL.NOINC `($_Z9add_chainPiS_S_$__internal_accurate_pow) ;  /* 0x0000000000907944 */ /* 0x000fea0003c00000 */
[----:B------:R-:W-:Y:S05]  /*00d0*/  BSYNC.RECONVERGENT B0 ;  /* 0x0000000000007941 */ /* 0x000fea0003800200 */
.L_x_0:
[----:B------:R-:W0:Y:S02]  /*00e0*/  LDC.64 R8, c[0x0][0x390] ;  /* 0x0000e400ff087b82 */ /* 0x000e240000000a00 */
[----:B0-----:R-:W-:-:S05]  /*00f0*/  IMAD.WIDE.U32 R8, R2, 0x4, R8 ;  /* 0x0000000402087825 */ /* 0x001fca00078e0008 */
[----:B------:R-:W2:Y:S01]  /*0100*/  LDG.E R3, desc[UR8][R8.64] ;  /* 0x0000000808037981 */ /* 0x000ea2000c1e1900 */
[C---:B------:R-:W-:Y:S01]  /*0110*/  ISETP.NE.AND P0, PT, R6.reuse, RZ, PT ;  /* 0x000000ff0600720c */ /* 0x040fe20003f05270 */
[----:B------:R-:W-:Y:S01]  /*0120*/  IMAD.MOV.U32 R7, RZ, RZ, R14 ;  /* 0x000000ffff077224 */ /* 0x000fe200078e000e */
[----:B------:R-:W-:Y:S01]  /*0130*/  ISETP.NE.AND P1, PT, R6, 0x1, PT ;  /* 0x000000010600780c */ /* 0x000fe20003f25270 */
[----:B------:R-:W-:Y:S01]  /*0140*/  IMAD.MOV.U32 R6, RZ, RZ, R11 ;  /* 0x000000ffff067224 */ /* 0x000fe200078e000b */
[----:B------:R-:W-:Y:S01]  /*0150*/  BSSY.RECONVERGENT B0, `(.L_x_1) ;  /* 0x0000009000007945 */ /* 0x000fe20003800200 */
[----:B------:R-:W-:Y:S01]  /*0160*/  MOV R0, 0x1e0 ;  /* 0x000001e000007802 */ /* 0x000fe20000000f00 */
[----:B------:R-:W-:-:S07]  /*0170*/  UMOV UR5, 0x40080000 ;  /* 0x4008000000057882 */ /* 0x000fce0000000000 */
[----:B------:R-:W-:-:S06]  /*0180*/  @!P0 CS2R R6, SRZ ;  /* 0x0000000000068805 */ /* 0x000fcc000001ff00 */
[----:B------:R-:W-:Y:S02]  /*0190*/  FSEL R6, R6, RZ, P1 ;  /* 0x000000ff06067208 */ /* 0x000fe40000800000 */
[----:B------:R-:W-:Y:S01]  /*01a0*/  FSEL R7, R7, 1.875, P1 ;  /* 0x3ff0000007077808 */ /* 0x000fe20000800000 */
[----:B--2---:R-:W0:Y:S02]  /*01b0*/  I2F.F64 R4, R3 ;  /* 0x0000000300047312 */ /* 0x004e240000201c00 */
[----:B0-----:R-:W-:-:S11]  /*01c0*/  DADD R26, -RZ, |R4| ;  /* 0x00000000ff1a7229 */ /* 0x001fd60000000504 */
[----:B------:R-:W-:Y:S05]  /*01d0*/  CALL.REL.NOINC `($_Z9add_chainPiS_S_$__internal_accurate_pow) ;  /* 0x00000000004c7944 */ /* 0x000fea0003c00000 */
[----:B------:R-:W-:Y:S05]  /*01e0*/  BSYNC.RECONVERGENT B0 ;  /* 0x0000000000007941 */ /* 0x000fea0003800200 */
.L_x_1:
[----:B------:R-:W-:Y:S01]  /*01f0*/  IMAD.MOV.U32 R8, RZ, RZ, R11 ;  /* 0x000000ffff087224 */ /* 0x000fe200078e000b */
[----:B------:R-:W-:Y:S01]  /*0200*/  ISETP.NE.AND P0, PT, R3, RZ, PT ;  /* 0x000000ff0300720c */ /* 0x000fe20003f05270 */
[----:B------:R-:W-:Y:S01]  /*0210*/  IMAD.MOV.U32 R9, RZ, RZ, R14 ;  /* 0x000000ffff097224 */ /* 0x000fe200078e000e */
[----:B------:R-:W-:-:S05]  /*0220*/  ISETP.GE.AND P1, PT, R5, RZ, PT ;  /* 0x000000ff0500720c */ /* 0x000fca0003f26270 */
[----:B------:R-:W-:-:S10]  /*0230*/  DADD R8, -RZ, -R8 ;  /* 0x00000000ff087229 */ /* 0x000fd40000000908 */
[----:B------:R-:W-:Y:S01]  /*0240*/  FSEL R8, R8, R11, !P1 ;  /* 0x0000000b08087208 */ /* 0x000fe20004800000 */
[----:B------:R-:W-:Y:S01]  /*0250*/  @!P0 IMAD.MOV.U32 R8, RZ, RZ, RZ ;  /* 0x000000ffff088224 */ /* 0x000fe200078e00ff */
[----:B------:R-:W-:Y:S01]  /*0260*/  FSEL R9, R9, R14, !P1 ;  /* 0x0000000e09097208 */ /* 0x000fe20004800000 */
[----:B------:R-:W-:Y:S01]  /*0270*/  @!P0 IMAD.MOV.U32 R9, RZ, RZ, R5 ;  /* 0x000000ffff098224 */ /* 0x000fe200078e0005 */
[----:B------:R-:W-:Y:S01]  /*0280*/  ISETP.NE.AND P1, PT, R3, 0x1, PT ;  /* 0x000000010300780c */ /* 0x000fe20003f25270 */
[----:B------:R-:W0:Y:S03]  /*0290*/  LDC.64 R10, c[0x0][0x380] ;  /* 0x0000e000ff0a7b82 */ /* 0x000e260000000a00 */
[----:B------:R-:W-:Y:S02]  /*02a0*/  FSEL R4, R8, RZ, P1 ;  /* 0x000000ff08047208 */ /* 0x000fe40000800000 */
[----:B------:R-:W-:-:S06]  /*02b0*/  FSEL R5, R9, 1.875, P1 ;  /* 0x3ff0000009057808 */ /* 0x000fcc0000800000 */
[----:B------:R-:W-:-:S10]  /*02c0*/  DADD R6, R6, R4 ;  /* 0x0000000006067229 */ /* 0x000fd40000000004 */
[----:B------:R-:W1:Y:S01]  /*02d0*/  F2I.F64.TRUNC R7, R6 ;  /* 0x0000000600077311 */ /* 0x000e62000030d100 */
[----:B0-----:R-:W-:-:S05]  /*02e0*/  IMAD.WIDE.U32 R2, R2, 0x4, R10 ;  /* 0x0000000402027825 */ /* 0x001fca00078e000a */
[----:B-1----:R-:W-:Y:S01]  /*02f0*/  STG.E desc[UR8][R2.64], R7 ;  /* 0x0000000702007986 */ /* 0x002fe2000c101908 */
[----:B------:R-:W-:Y:S05]  /*0300*/  EXIT ;  /* 0x000000000000794d */ /* 0x000fea0003800000 */
        .type           $_Z9add_chainPiS_S_$__internal_accurate_pow,@function
        .size           $_Z9add_chainPiS_S_$__internal_accurate_pow,(.L_x_4 - $_Z9add_chainPiS_S_$__internal_accurate_pow)
$_Z9add_chainPiS_S_$__internal_accurate_pow:
[----:B------:R-:W-:Y:S01]  /*0310*/  ISETP.GT.U32.AND P0, PT, R27, 0xfffff, PT ;  /* 0x000fffff1b00780c */ /* 0x000fe20003f04070 */
[----:B------:R-:W-:Y:S01]  /*0320*/  IMAD.MOV.U32 R10, RZ, RZ, R27 ;  /* 0x000000ffff0a7224 */ /* 0x000fe200078e001b */
[----:B------:R-:W-:Y:S01]  /*0330*/  UMOV UR6, 0x7d2cafe2 ;  /* 0x7d2cafe200067882 */ /* 0x000fe20000000000 */
[----:B------:R-:W-:Y:S01]  /*0340*/  IMAD.MOV.U32 R12, RZ, RZ, R26 ;  /* 0x000000ffff0c7224 */ /* 0x000fe200078e001a */
[----:B------:R-:W-:Y:S01]  /*0350*/  UMOV UR7, 0x3eb0f5ff ;  /* 0x3eb0f5ff00077882 */ /* 0x000fe20000000000 */
[----:B------:R-:W-:Y:S01]  /*0360*/  IMAD.MOV.U32 R14, RZ, RZ, RZ ;  /* 0x000000ffff0e7224 */ /* 0x000fe200078e00ff */
[----:B------:R-:W-:Y:S01]  /*0370*/  UMOV UR10, 0xfefa39ef ;  /* 0xfefa39ef000a7882 */ /* 0x000fe20000000000 */
[----:B------:R-:W-:Y:S01]  /*0380*/  IMAD.MOV.U32 R18, RZ, RZ, 0x41ad3b5a ;  /* 0x41ad3b5aff127424 */ /* 0x000fe200078e00ff */
[----:B------:R-:W-:Y:S01]  /*0390*/  UMOV UR11, 0x3fe62e42 ;  /* 0x3fe62e42000b7882 */ /* 0x000fe20000000000 */
[----:B------:R-:W-:-:S04]  /*03a0*/  IMAD.MOV.U32 R19, RZ, RZ, 0x3ed0f5d2 ;  /* 0x3ed0f5d2ff137424 */ /* 0x000fc800078e00ff */
[----:B------:R-:W-:Y:S01]  /*03b0*/  @!P0 DMUL R8, R26, 1.80143985094819840000e+16 ;  /* 0x435000001a088828 */ /* 0x000fe20000000000 */
[----:B------:R-:W-:-:S09]  /*03c0*/  SHF.R.U32.HI R27, RZ, 0x14, R27 ;  /* 0x00000014ff1b7819 */ /* 0x000fd2000001161b */
[----:B------:R-:W-:Y:S01]  /*03d0*/  @!P0 IMAD.MOV.U32 R10, RZ, RZ, R9 ;  /* 0x000000ffff0a8224 */ /* 0x000fe200078e0009 */
[----:B------:R-:W-:Y:S01]  /*03e0*/  @!P0 LEA.HI R27, R9, 0xffffffca, RZ, 0xc ;  /* 0xffffffca091b8811 */ /* 0x000fe200078f60ff */
[----:B------:R-:W-:-:S03]  /*03f0*/  @!P0 IMAD.MOV.U32 R12, RZ, RZ, R8 ;  /* 0x000000ffff0c8224 */ /* 0x000fc600078e0008 */
[----:B------:R-:W-:Y:S01]  /*0400*/  LOP3.LUT R10, R10, 0x800fffff, RZ, 0xc0, !PT ;  /* 0x800fffff0a0a7812 */ /* 0x000fe200078ec0ff */
[----:B------:R-:W-:-:S03]  /*0410*/  VIADD R8, R27, 0xfffffc01 ;  /* 0xfffffc011b087836 */ /* 0x000fc60000000000 */
[----:B------:R-:W-:-:S04]  /*0420*/  LOP3.LUT R13, R10, 0x3ff00000, RZ, 0xfc, !PT ;  /* 0x3ff000000a0d7812 */ /* 0x000fc800078efcff */
[----:B------:R-:W-:-:S13]  /*0430*/  ISETP.GE.U32.AND P1, PT, R13, 0x3ff6a09f, PT ;  /* 0x3ff6a09f0d00780c */ /* 0x000fda0003f26070 */
[----:B------:R-:W-:Y:S02]  /*0440*/  @P1 IADD3 R11, PT, PT, R13, -0x100000, RZ ;  /* 0xfff000000d0b1810 */ /* 0x000fe40007ffe0ff */
[----:B------:R-:W-:-:S03]  /*0450*/  @P1 IADD3 R8, PT, PT, R27, -0x3fe, RZ ;  /* 0xfffffc021b081810 */ /* 0x000fc60007ffe0ff */
[----:B------:R-:W-:-:S06]  /*0460*/  @P1 IMAD.MOV.U32 R13, RZ, RZ, R11 ;  /* 0x000000ffff0d1224 */ /* 0x000fcc00078e000b */
[C---:B------:R-:W-:Y:S02]  /*0470*/  DADD R16, R12.reuse, 1 ;  /* 0x3ff000000c107429 */ /* 0x040fe40000000000 */
[----:B------:R-:W-:-:S04]  /*0480*/  DADD R12, R12, -1 ;  /* 0xbff000000c0c7429 */ /* 0x000fc80000000000 */
[----:B------:R-:W0:Y:S02]  /*0490*/  MUFU.RCP64H R15, R17 ;  /* 0x00000011000f7308 */ /* 0x000e240000001800 */
[----:B0-----:R-:W-:-:S08]  /*04a0*/  DFMA R10, -R16, R14, 1 ;  /* 0x3ff00000100a742b */ /* 0x001fd0000000010e */
[----:B------:R-:W-:-:S08]  /*04b0*/  DFMA R10, R10, R10, R10 ;  /* 0x0000000a0a0a722b */ /* 0x000fd0000000000a */
[----:B------:R-:W-:-:S08]  /*04c0*/  DFMA R14, R14, R10, R14 ;  /* 0x0000000a0e0e722b */ /* 0x000fd0000000000e */
[----:B------:R-:W-:-:S08]  /*04d0*/  DMUL R10, R12, R14 ;  /* 0x0000000e0c0a7228 */ /* 0x000fd00000000000 */
[----:B------:R-:W-:-:S08]  /*04e0*/  DFMA R10, R12, R14, R10 ;  /* 0x0000000e0c0a722b */ /* 0x000fd0000000000a */
[----:B------:R-:W-:-:S08]  /*04f0*/  DMUL R22, R10, R10 ;  /* 0x0000000a0a167228 */ /* 0x000fd00000000000 */
[----:B------:R-:W-:Y:S01]  /*0500*/  DFMA R16, R22, UR6, R18 ;  /* 0x0000000616107c2b */ /* 0x000fe20008000012 */
[----:B------:R-:W-:Y:S01]  /*0510*/  UMOV UR6, 0x75488a3f ;  /* 0x75488a3f00067882 */ /* 0x000fe20000000000 */
[----:B------:R-:W-:-:S06]  /*0520*/  UMOV UR7, 0x3ef3b20a ;  /* 0x3ef3b20a00077882 */ /* 0x000fcc0000000000 */
[----:B------:R-:W-:Y:S01]  /*0530*/  DFMA R16, R22, R16, UR6 ;  /* 0x0000000616107e2b */ /* 0x000fe20008000010 */
[----:B------:R-:W-:Y:S01]  /*0540*/  UMOV UR6, 0xe4faecd5 ;  /* 0xe4faecd500067882 */ /* 0x000fe20000000000 */
[----:B------:R-:W-:-:S06]  /*0550*/  UMOV UR7, 0x3f1745cd ;  /* 0x3f1745cd00077882 */ /* 0x000fcc0000000000 */
[----:B------:R-:W-:Y:S01]  /*0560*/  DFMA R16, R22, R16, UR6 ;  /* 0x0000000616107e2b */ /* 0x000fe20008000010 */
[----:B------:R-:W-:Y:S01]  /*0570*/  UMOV UR6, 0x258a578b ;  /* 0x258a578b00067882 */ /* 0x000fe20000000000 */
[----:B------:R-:W-:-:S06]  /*0580*/  UMOV UR7, 0x3f3c71c7 ;  /* 0x3f3c71c700077882 */ /* 0x000fcc0000000000 */
[----:B------:R-:W-:Y:S01]  /*0590*/  DFMA R18, R22, R16, UR6 ;  /* 0x0000000616127e2b */ /* 0x000fe20008000010 */
[----:B------:R-:W-:Y:S01]  /*05a0*/  UMOV UR6, 0x9242b910 ;  /* 0x9242b91000067882 */ /* 0x000fe20000000000 */
[----:B------:R-:W-:Y:S01]  /*05b0*/  UMOV UR7, 0x3f624924 ;  /* 0x3f62492400077882 */ /* 0x000fe20000000000 */
[----:B------:R-:W-:-:S05]  /*05c0*/  DADD R16, R12, -R10 ;  /* 0x000000000c107229 */ /* 0x000fca000000080a */
[----:B------:R-:W-:Y:S01]  /*05d0*/  DFMA R18, R22, R18, UR6 ;  /* 0x0000000616127e2b */ /* 0x000fe20008000012 */
[----:B------:R-:W-:Y:S01]  /*05e0*/  UMOV UR6, 0x99999dfb ;  /* 0x99999dfb00067882 */ /* 0x000fe20000000000 */
[----:B------:R-:W-:Y:S01]  /*05f0*/  UMOV UR7, 0x3f899999 ;  /* 0x3f89999900077882 */ /* 0x000fe20000000000 */
[----:B------:R-:W-:-:S05]  /*0600*/  DADD R16, R16, R16 ;  /* 0x0000000010107229 */ /* 0x000fca0000000010 */
[----:B------:R-:W-:Y:S01]  /*0610*/  DFMA R18, R22, R18, UR6 ;  /* 0x0000000616127e2b */ /* 0x000fe20008000012 */
[----:B------:R-:W-:Y:S01]  /*0620*/  UMOV UR6, 0x55555555 ;  /* 0x5555555500067882 */ /* 0x000fe20000000000 */
[----:B------:R-:W-:Y:S01]  /*0630*/  UMOV UR7, 0x3fb55555 ;  /* 0x3fb5555500077882 */ /* 0x000fe20000000000 */
[----:B------:R-:W-:-:S05]  /*0640*/  DFMA R16, R12, -R10, R16 ;  /* 0x8000000a0c10722b */ /* 0x000fca0000000010 */
[----:B------:R-:W-:-:S03]  /*0650*/  DFMA R12, R22, R18, UR6 ;  /* 0x00000006160c7e2b */ /* 0x000fc60008000012 */
[----:B------:R-:W-:Y:S02]  /*0660*/  DMUL R14, R14, R16 ;  /* 0x000000100e0e7228 */ /* 0x000fe40000000000 */
[----:B------:R-:W-:-:S03]  /*0670*/  DMUL R16, R10, R10 ;  /* 0x0000000a0a107228 */ /* 0x000fc60000000000 */
[----:B------:R-:W-:Y:S01]  /*0680*/  DADD R20, -R12, UR6 ;  /* 0x000000060c147e29 */ /* 0x000fe20008000100 */
[----:B------:R-:W-:Y:S01]  /*0690*/  UMOV UR6, 0xb9e7b0 ;  /* 0x00b9e7b000067882 */ /* 0x000fe20000000000 */
[----:B------:R-:W-:-:S03]  /*06a0*/  UMOV UR7, 0x3c46a4cb ;  /* 0x3c46a4cb00077882 */ /* 0x000fc60000000000 */
[----:B------:R-:W-:-:S03]  /*06b0*/  DFMA R24, R10, R10, -R16 ;  /* 0x0000000a0a18722b */ /* 0x000fc60000000810 */
[----:B------:R-:W-:Y:S02]  /*06c0*/  DFMA R18, R22, R18, R20 ;  /* 0x000000121612722b */ /* 0x000fe40000000014 */
[----:B------:R-:W-:Y:S01]  /*06d0*/  DMUL R20, R10, R16 ;  /* 0x000000100a147228 */ /* 0x000fe20000000000 */
[----:B------:R-:W-:Y:S02]  /*06e0*/  VIADD R23, R15, 0x100000 ;  /* 0x001000000f177836 */ /* 0x000fe40000000000 */
[----:B------:R-:W-:-:S03]  /*06f0*/  IMAD.MOV.U32 R22, RZ, RZ, R14 ;  /* 0x000000ffff167224 */ /* 0x000fc600078e000e */
[----:B------:R-:W-:Y:S01]  /*0700*/  DADD R18, R18, -UR6 ;  /* 0x8000000612127e29 */ /* 0x000fe20008000000 */
[----:B------:R-:W-:Y:S01]  /*0710*/  UMOV UR6, 0x80000000 ;  /* 0x8000000000067882 */ /* 0x000fe20000000000 */
[----:B------:R-:W-:Y:S01]  /*0720*/  UMOV UR7, 0x43300000 ;  /* 0x4330000000077882 */ /* 0x000fe20000000000 */
[C---:B------:R-:W-:Y:S02]  /*0730*/  DFMA R22, R10.reuse, R22, R24 ;  /* 0x000000160a16722b */ /* 0x040fe40000000018 */
[----:B------:R-:W-:-:S08]  /*0740*/  DFMA R24, R10, R16, -R20 ;  /* 0x000000100a18722b */ /* 0x000fd00000000814 */
[----:B------:R-:W-:Y:S02]  /*0750*/  DFMA R24, R14, R16, R24 ;  /* 0x000000100e18722b */ /* 0x000fe40000000018 */
[----:B------:R-:W-:-:S06]  /*0760*/  DADD R16, R12, R18 ;  /* 0x000000000c107229 */ /* 0x000fcc0000000012 */
[----:B------:R-:W-:Y:S02]  /*0770*/  DFMA R22, R10, R22, R24 ;  /* 0x000000160a16722b */ /* 0x000fe40000000018 */
[----:B------:R-:W-:Y:S02]  /*0780*/  DADD R24, R12, -R16 ;  /* 0x000000000c187229 */ /* 0x000fe40000000810 */
[----:B------:R-:W-:-:S06]  /*0790*/  DMUL R12, R16, R20 ;  /* 0x00000014100c7228 */ /* 0x000fcc0000000000 */
[----:B------:R-:W-:Y:S02]  /*07a0*/  DADD R24, R18, R24 ;  /* 0x0000000012187229 */ /* 0x000fe40000000018 */
[----:B------:R-:W-:-:S08]  /*07b0*/  DFMA R18, R16, R20, -R12 ;  /* 0x000000141012722b */ /* 0x000fd0000000080c */
[----:B------:R-:W-:-:S08]  /*07c0*/  DFMA R18, R16, R22, R18 ;  /* 0x000000161012722b */ /* 0x000fd00000000012 */
[----:B------:R-:W-:-:S08]  /*07d0*/  DFMA R24, R24, R20, R18 ;  /* 0x000000141818722b */ /* 0x000fd00000000012 */
[----:B------:R-:W-:-:S08]  /*07e0*/  DADD R18, R12, R24 ;  /* 0x000000000c127229 */ /* 0x000fd00000000018 */
[--C-:B------:R-:W-:Y:S02]  /*07f0*/  DADD R16, R10, R18.reuse ;  /* 0x000000000a107229 */ /* 0x100fe40000000012 */
[----:B------:R-:W-:-:S06]  /*0800*/  DADD R12, R12, -R18 ;  /* 0x000000000c0c7229 */ /* 0x000fcc0000000812 */
[----:B------:R-:W-:Y:S02]  /*0810*/  DADD R10, R10, -R16 ;  /* 0x000000000a0a7229 */ /* 0x000fe40000000810 */
[----:B------:R-:W-:-:S06]  /*0820*/  DADD R12, R24, R12 ;  /* 0x00000000180c7229 */ /* 0x000fcc000000000c */
[----:B------:R-:W-:-:S08]  /*0830*/  DADD R10, R18, R10 ;  /* 0x00000000120a7229 */ /* 0x000fd0000000000a */
[----:B------:R-:W-:-:S08]  /*0840*/  DADD R10, R12, R10 ;  /* 0x000000000c0a7229 */ /* 0x000fd0000000000a */
[----:B------:R-:W-:Y:S01]  /*0850*/  DADD R14, R14, R10 ;  /* 0x000000000e0e7229 */ /* 0x000fe2000000000a */
[----:B------:R-:W-:Y:S01]  /*0860*/  LOP3.LUT R10, R8, 0x80000000, RZ, 0x3c, !PT ;  /* 0x80000000080a7812 */ /* 0x000fe200078e3cff */
[----:B------:R-:W-:-:S06]  /*0870*/  IMAD.MOV.U32 R11, RZ, RZ, 0x43300000 ;  /* 0x43300000ff0b7424 */ /* 0x000fcc00078e00ff */
[----:B------:R-:W-:Y:S02]  /*0880*/  DADD R12, R16, R14 ;  /* 0x00000000100c7229 */ /* 0x000fe4000000000e */
[----:B------:R-:W-:Y:S01]  /*0890*/  DADD R10, R10, -UR6 ;  /* 0x800000060a0a7e29 */ /* 0x000fe20008000000 */
[----:B------:R-:W-:Y:S01]  /*08a0*/  UMOV UR6, 0xfefa39ef ;  /* 0xfefa39ef00067882 */ /* 0x000fe20000000000 */
[----:B------:R-:W-:-:S04]  /*08b0*/  UMOV UR7, 0x3fe62e42 ;  /* 0x3fe62e4200077882 */ /* 0x000fc80000000000 */
[--C-:B------:R-:W-:Y:S02]  /*08c0*/  DADD R16, R16, -R12.reuse ;  /* 0x0000000010107229 */ /* 0x100fe4000000080c */
[----:B------:R-:W-:Y:S01]  /*08d0*/  DFMA R8, R10, UR6, R12 ;  /* 0x000000060a087c2b */ /* 0x000fe2000800000c */
[----:B------:R-:W-:Y:S01]  /*08e0*/  UMOV UR6, 0x3b39803f ;  /* 0x3b39803f00067882 */ /* 0x000fe20000000000 */
[----:B------:R-:W-:-:S04]  /*08f0*/  UMOV UR7, 0x3c7abc9e ;  /* 0x3c7abc9e00077882 */ /* 0x000fc80000000000 */
[----:B------:R-:W-:Y:S02]  /*0900*/  DADD R16, R14, R16 ;  /* 0x000000000e107229 */ /* 0x000fe40000000010 */
[----:B------:R-:W-:-:S08]  /*0910*/  DFMA R18, R10, -UR10, R8 ;  /* 0x8000000a0a127c2b */ /* 0x000fd00008000008 */
[----:B------:R-:W-:-:S08]  /*0920*/  DADD R18, -R12, R18 ;  /* 0x000000000c127229 */ /* 0x000fd00000000112 */
[----:B------:R-:W-:-:S08]  /*0930*/  DADD R16, R16, -R18 ;  /* 0x0000000010107229 */ /* 0x000fd00000000812 */
[----:B------:R-:W-:Y:S01]  /*0940*/  DFMA R16, R10, UR6, R16 ;  /* 0x000000060a107c2b */ /* 0x000fe20008000010 */
[----:B------:R-:W-:Y:S02]  /*0950*/  USHF.L.U32 UR7, UR5, 0x1, URZ ;  /* 0x0000000105077899 */ /* 0x000fe400080006ff */
[----:B------:R-:W-:Y:S02]  /*0960*/  ULOP3.LUT UR6, UR5, 0xff0fffff, URZ, 0xc0, !UPT ;  /* 0xff0fffff05067892 */ /* 0x000fe4000f8ec0ff */
[----:B------:R-:W-:-:S03]  /*0970*/  UISETP.GT.U32.AND UP0, UPT, UR7, -0x2000001, UPT ;  /* 0xfdffffff0700788c */ /* 0x000fc6000bf04070 */
[----:B------:R-:W-:Y:S01]  /*0980*/  DADD R10, R8, R16 ;  /* 0x00000000080a7229 */ /* 0x000fe20000000010 */
[----:B------:R-:W-:-:S03]  /*0990*/  USEL UR7, UR6, UR5, UP0 ;  /* 0x0000000506077287 */ /* 0x000fc60008000000 */
[----:B------:R-:W-:-:S04]  /*09a0*/  UMOV UR6, UR4 ;  /* 0x0000000400067c82 */ /* 0x000fc80008000000 */
[----:B------:R-:W-:Y:S02]  /*09b0*/  DADD R12, R8, -R10 ;  /* 0x00000000080c7229 */ /* 0x000fe4000000080a */
[----:B------:R-:W-:-:S06]  /*09c0*/  DMUL R8, R10, UR6 ;  /* 0x000000060a087c28 */ /* 0x000fcc0008000000 */
[----:B------:R-:W-:Y:S02]  /*09d0*/  DADD R12, R16, R12 ;  /* 0x00000000100c7229 */ /* 0x000fe4000000000c */
[----:B------:R-:W-:-:S08]  /*09e0*/  DFMA R14, R10, UR6, -R8 ;  /* 0x000000060a0e7c2b */ /* 0x000fd00008000808 */
[----:B------:R-:W-:Y:S01]  /*09f0*/  DFMA R14, R12, UR6, R14 ;  /* 0x000000060c0e7c2b */ /* 0x000fe2000800000e */
[----:B------:R-:W-:Y:S01]  /*0a00*/  UMOV UR6, 0x3b39803f ;  /* 0x3b39803f00067882 */ /* 0x000fe20000000000 */
[----:B------:R-:W-:Y:S01]  /*0a10*/  IMAD.MOV.U32 R12, RZ, RZ, 0x652b82fe ;  /* 0x652b82feff0c7424 */ /* 0x000fe200078e00ff */
[----:B------:R-:W-:Y:S01]  /*0a20*/  UMOV UR7, 0x3c7abc9e ;  /* 0x3c7abc9e00077882 */ /* 0x000fe20000000000 */
[----:B------:R-:W-:-:S04]  /*0a30*/  IMAD.MOV.U32 R13, RZ, RZ, 0x3ff71547 ;  /* 0x3ff71547ff0d7424 */ /* 0x000fc800078e00ff */
[----:B------:R-:W-:-:S08]  /*0a40*/  DADD R10, R8, R14 ;  /* 0x00000000080a7229 */ /* 0x000fd0000000000e */
[----:B------:R-:W-:Y:S02]  /*0a50*/  DFMA R12, R10, R12, 6.75539944105574400000e+15 ;  /* 0x433800000a0c742b */ /* 0x000fe4000000000c */
[----:B------:R-:W-:Y:S01]  /*0a60*/  FSETP.GEU.AND P0, PT, |R11|, 4.1917929649353027344, PT ;  /* 0x4086232b0b00780b */ /* 0x000fe20003f0e200 */
[----:B------:R-:W-:-:S05]  /*0a70*/  DADD R8, R8, -R10 ;  /* 0x0000000008087229 */ /* 0x000fca000000080a */
[----:B------:R-:W-:-:S03]  /*0a80*/  DADD R16, R12, -6.75539944105574400000e+15 ;  /* 0xc33800000c107429 */ /* 0x000fc60000000000 */
[----:B------:R-:W-:-:S05]  /*0a90*/  DADD R14, R14, R8 ;  /* 0x000000000e0e7229 */ /* 0x000fca0000000008 */
[----:B------:R-:W-:-:S08]  /*0aa0*/  DFMA R18, R16, -UR10, R10 ;  /* 0x8000000a10127c2b */ /* 0x000fd0000800000a */
[----:B------:R-:W-:Y:S01]  /*0ab0*/  DFMA R16, R16, -UR6, R18 ;  /* 0x8000000610107c2b */ /* 0x000fe20008000012 */
[----:B------:R-:W-:Y:S01]  /*0ac0*/  UMOV UR6, 0x69ce2bdf ;  /* 0x69ce2bdf00067882 */ /* 0x000fe20000000000 */
[----:B------:R-:W-:Y:S01]  /*0ad0*/  IMAD.MOV.U32 R18, RZ, RZ, -0x35dec16 ;  /* 0xfca213eaff127424 */ /* 0x000fe200078e00ff */
[----:B------:R-:W-:Y:S01]  /*0ae0*/  UMOV UR7, 0x3e5ade15 ;  /* 0x3e5ade1500077882 */ /* 0x000fe20000000000 */
[----:B------:R-:W-:-:S06]  /*0af0*/  IMAD.MOV.U32 R19, RZ, RZ, 0x3e928af3 ;  /* 0x3e928af3ff137424 */ /* 0x000fcc00078e00ff */
        /* <DEDUP_REMOVED lines=24> */
[----:B------:R-:W-:-:S08]  /*0c80*/  DFMA R18, R16, R18, UR6 ;  /* 0x0000000610127e2b */ /* 0x000fd00008000012 */
[----:B------:R-:W-:-:S08]  /*0c90*/  DFMA R18, R16, R18, 1 ;  /* 0x3ff000001012742b */ /* 0x000fd00000000012 */
[----:B------:R-:W-:-:S10]  /*0ca0*/  DFMA R16, R16, R18, 1 ;  /* 0x3ff000001010742b */ /* 0x000fd40000000012 */
[----:B------:R-:W-:Y:S01]  /*0cb0*/  IMAD R9, R12, 0x100000, R17 ;  /* 0x001000000c097824 */ /* 0x000fe200078e0211 */
[----:B------:R-:W-:Y:S01]  /*0cc0*/  MOV R8, R16 ;  /* 0x0000001000087202 */ /* 0x000fe20000000f00 */
[----:B------:R-:W-:Y:S06]  /*0cd0*/  @!P0 BRA `(.L_x_2) ;  /* 0x0000000000308947 */ /* 0x000fec0003800000 */
[----:B------:R-:W-:Y:S01]  /*0ce0*/  FSETP.GEU.AND P1, PT, |R11|, 4.2275390625, PT ;  /* 0x408748000b00780b */ /* 0x000fe20003f2e200 */
[C---:B------:R-:W-:Y:S02]  /*0cf0*/  DADD R18, R10.reuse, +INF ;  /* 0x7ff000000a127429 */ /* 0x040fe40000000000 */
[----:B------:R-:W-:-:S08]  /*0d00*/  DSETP.GEU.AND P0, PT, R10, RZ, PT ;  /* 0x000000ff0a00722a */ /* 0x000fd00003f0e000 */
[----:B------:R-:W-:Y:S02]  /*0d10*/  FSEL R9, R19, RZ, P0 ;  /* 0x000000ff13097208 */ /* 0x000fe40000000000 */
[----:B------:R-:W-:-:S04]  /*0d20*/  @!P1 LEA.HI R8, R12, R12, RZ, 0x1 ;  /* 0x0000000c0c089211 */ /* 0x000fc800078f08ff */
[----:B------:R-:W-:Y:S02]  /*0d30*/  @!P1 SHF.R.S32.HI R11, RZ, 0x1, R8 ;  /* 0x00000001ff0b9819 */ /* 0x000fe40000011408 */
[----:B------:R-:W-:-:S03]  /*0d40*/  FSEL R8, R18, RZ, P0 ;  /* 0x000000ff12087208 */ /* 0x000fc60000000000 */
[----:B------:R-:W-:Y:S02]  /*0d50*/  @!P1 IMAD.IADD R10, R12, 0x1, -R11 ;  /* 0x000000010c0a9824 */ /* 0x000fe400078e0a0b */
[----:B------:R-:W-:-:S03]  /*0d60*/  @!P1 IMAD R17, R11, 0x100000, R17 ;  /* 0x001000000b119824 */ /* 0x000fc600078e0211 */
[----:B------:R-:W-:Y:S01]  /*0d70*/  @!P1 LEA R11, R10, 0x3ff00000, 0x14 ;  /* 0x3ff000000a0b9811 */ /* 0x000fe200078ea0ff */
[----:B------:R-:W-:-:S06]  /*0d80*/  @!P1 IMAD.MOV.U32 R10, RZ, RZ, RZ ;  /* 0x000000ffff0a9224 */ /* 0x000fcc00078e00ff */
[----:B------:R-:W-:-:S11]  /*0d90*/  @!P1 DMUL R8, R16, R10 ;  /* 0x0000000a10089228 */ /* 0x000fd60000000000 */
.L_x_2:
[----:B------:R-:W-:Y:S02]  /*0da0*/  DFMA R14, R14, R8, R8 ;  /* 0x000000080e0e722b */ /* 0x000fe40000000008 */
[----:B------:R-:W-:-:S08]  /*0db0*/  DSETP.NEU.AND P0, PT, |R8|, +INF , PT ;  /* 0x7ff000000800742a */ /* 0x000fd00003f0d200 */
[----:B------:R-:W-:Y:S01]  /*0dc0*/  FSEL R11, R8, R14, !P0 ;  /* 0x0000000e080b7208 */ /* 0x000fe20004000000 */
[----:B------:R-:W-:Y:S01]  /*0dd0*/  IMAD.MOV.U32 R8, RZ, RZ, R0 ;  /* 0x000000ffff087224 */ /* 0x000fe200078e0000 */
[----:B------:R-:W-:Y:S01]  /*0de0*/  FSEL R14, R9, R15, !P0 ;  /* 0x0000000f090e7208 */ /* 0x000fe20004000000 */
[----:B------:R-:W-:-:S04]  /*0df0*/  IMAD.MOV.U32 R9, RZ, RZ, 0x0 ;  /* 0x00000000ff097424 */ /* 0x000fc800078e00ff */
[----:B------:R-:W-:Y:S05]  /*0e00*/  RET.REL.NODEC R8 `(_Z9add_chainPiS_S_) ;  /* 0xfffffff0087c7950 */ /* 0x000fea0003c3ffff */
.L_x_3:
[----:B------:R-:W-:-:S00]  /*0e10*/  BRA `(.L_x_3) ;  /* 0xfffffffc00fc7947 */ /* 0x000fc0000383ffff */
[----:B------:R-:W-:-:S00]  /*0e20*/  NOP ;  /* 0x0000000000007918 */ /* 0x000fc00000000000 */
        /* <DEDUP_REMOVED lines=13> */
.L_x_4:


//--------------------- .nv.shared.reserved.0     --------------------------
	.section	.nv.shared.reserved.0,"aw",@nobits
	.weak		__nv_reservedSMEM_offset_0_alias
	.size		__nv_reservedSMEM_offset_0_alias, 0, 64
	.other		__nv_reservedSMEM_offset_0_alias,@"STO_CUDA_RESERVED_SHARED STV_DEFAULT"
__nv_reservedSMEM_offset_0_alias:
	.zero		0
	.zero		64


//--------------------- .nv.constant0._Z9add_chainPiS_S_ --------------------------
	.section	.nv.constant0._Z9add_chainPiS_S_,"a",@progbits
	.sectionflags	@""
	.align	4
.nv.constant0._Z9add_chainPiS_S_:
	.zero		920


//--------------------- SYMBOLS --------------------------

	.type		.nv.reservedSmem.offset0,@object
	.size		.nv.reservedSmem.offset0,0x4
